//
// Generated by NVIDIA NVVM Compiler
//
// Compiler Build ID: CL-36424714
// Cuda compilation tools, release 13.0, V13.0.88
// Based on NVVM 20.0.0
//

.version 9.0
.target sm_100
.address_size 64

	// .globl	_Z27modularMultiplicationKernelPjPKjS1_ji

.visible .entry _Z27modularMultiplicationKernelPjPKjS1_ji(
	.param .u64 .ptr .align 1 _Z27modularMultiplicationKernelPjPKjS1_ji_param_0,
	.param .u64 .ptr .align 1 _Z27modularMultiplicationKernelPjPKjS1_ji_param_1,
	.param .u64 .ptr .align 1 _Z27modularMultiplicationKernelPjPKjS1_ji_param_2,
	.param .u32 _Z27modularMultiplicationKernelPjPKjS1_ji_param_3,
	.param .u32 _Z27modularMultiplicationKernelPjPKjS1_ji_param_4
)
{
	.reg .pred 	%p<3>;
	.reg .b32 	%r<16>;
	.reg .b64 	%rd<13>;

	ld.param.u64 	%rd1, [_Z27modularMultiplicationKernelPjPKjS1_ji_param_0];
	ld.param.u64 	%rd2, [_Z27modularMultiplicationKernelPjPKjS1_ji_param_1];
	ld.param.u64 	%rd3, [_Z27modularMultiplicationKernelPjPKjS1_ji_param_2];
	ld.param.u32 	%r2, [_Z27modularMultiplicationKernelPjPKjS1_ji_param_3];
	ld.param.u32 	%r3, [_Z27modularMultiplicationKernelPjPKjS1_ji_param_4];
	mov.u32 	%r4, %tid.x;
	mov.u32 	%r5, %ctaid.x;
	mov.u32 	%r6, %ntid.x;
	mad.lo.s32 	%r1, %r5, %r6, %r4;
	setp.gt.s32 	%p1, %r1, %r3;
	@%p1 bra 	$L__BB0_2;
	cvta.to.global.u64 	%rd6, %rd2;
	cvta.to.global.u64 	%rd7, %rd3;
	cvta.to.global.u64 	%rd8, %rd1;
	mul.wide.s32 	%rd9, %r1, 4;
	add.s64 	%rd10, %rd6, %rd9;
	ld.global.u32 	%r7, [%rd10];
	add.s64 	%rd11, %rd7, %rd9;
	ld.global.u32 	%r11, [%rd11];
	shl.b32 	%r8, %r11, 1;
	// begin inline asm
	mul.wide.u32 %rd4, %r7, %r8;
	// end inline asm
	// begin inline asm
	mov.b64 {%r9, %r10}, %rd4;
	// end inline asm
	shr.u32 	%r12, %r9, 1;
	add.s32 	%r13, %r12, %r10;
	setp.gt.u32 	%p2, %r13, %r2;
	selp.b32 	%r14, %r2, 0, %p2;
	sub.s32 	%r15, %r13, %r14;
	add.s64 	%rd12, %rd8, %rd9;
	st.global.u32 	[%rd12], %r15;
$L__BB0_2:
	ret;

}
	// .globl	_Z16modularAddKernelPiPKiS1_ii
.visible .entry _Z16modularAddKernelPiPKiS1_ii(
	.param .u64 .ptr .align 1 _Z16modularAddKernelPiPKiS1_ii_param_0,
	.param .u64 .ptr .align 1 _Z16modularAddKernelPiPKiS1_ii_param_1,
	.param .u64 .ptr .align 1 _Z16modularAddKernelPiPKiS1_ii_param_2,
	.param .u32 _Z16modularAddKernelPiPKiS1_ii_param_3,
	.param .u32 _Z16modularAddKernelPiPKiS1_ii_param_4
)
{
	.reg .pred 	%p<2>;
	.reg .b32 	%r<11>;
	.reg .b64 	%rd<11>;

	ld.param.u64 	%rd1, [_Z16modularAddKernelPiPKiS1_ii_param_0];
	ld.param.u64 	%rd2, [_Z16modularAddKernelPiPKiS1_ii_param_1];
	ld.param.u64 	%rd3, [_Z16modularAddKernelPiPKiS1_ii_param_2];
	ld.param.u32 	%r1, [_Z16modularAddKernelPiPKiS1_ii_param_3];
	cvta.to.global.u64 	%rd4, %rd1;
	cvta.to.global.u64 	%rd5, %rd3;
	cvta.to.global.u64 	%rd6, %rd2;
	mov.u32 	%r2, %tid.x;
	mov.u32 	%r3, %ctaid.x;
	mov.u32 	%r4, %ntid.x;
	mad.lo.s32 	%r5, %r3, %r4, %r2;
	mul.wide.s32 	%rd7, %r5, 4;
	add.s64 	%rd8, %rd6, %rd7;
	ld.global.u32 	%r6, [%rd8];
	add.s64 	%rd9, %rd5, %rd7;
	ld.global.u32 	%r7, [%rd9];
	add.s32 	%r8, %r7, %r6;
	setp.gt.u32 	%p1, %r8, %r1;
	selp.b32 	%r9, %r1, 0, %p1;
	sub.s32 	%r10, %r8, %r9;
	add.s64 	%rd10, %rd4, %rd7;
	st.global.u32 	[%rd10], %r10;
	ret;

}


// ===== COMPILED SASS (sm_100) =====

	.target	sm_100

	.elftype	@"ET_EXEC"


//--------------------- .note.nv.tkinfo           --------------------------
	.section	.note.nv.tkinfo,"",@"SHT_NOTE"
	.sectionflags	@"SHF_NOTE_NV_TKINFO"
	.tkinfo
        /*0018*/ 	.word	0x00000002
        /*0030*/ 	.string	""
        /*0030*/ 	.string	"ptxas"
        /*0030*/ 	.string	"Cuda compilation tools, release 13.0, V13.0.88"
        /*0030*/ 	.string	"Build cuda_13.0.r13.0/compiler.36424714_0"
        /*0030*/ 	.string	"-arch sm_100 -m 64 "



//--------------------- .note.nv.cuinfo           --------------------------
	.section	.note.nv.cuinfo,"",@"SHT_NOTE"
	.sectionflags	@"SHF_NOTE_NV_CUINFO"
        /*0018*/ 	.short	0x0002
        /*001a*/ 	.short	0x0064
        /*001c*/ 	.short	0x0082
	.zero		2


//--------------------- .nv.info                  --------------------------
	.section	.nv.info,"",@"SHT_CUDA_INFO"
	.align	4


	//----- nvinfo : EIATTR_REGCOUNT
	.align		4
        /*0000*/ 	.byte	0x04, 0x2f
        /*0002*/ 	.short	(.L_1 - .L_0)
	.align		4
.L_0:
        /*0004*/ 	.word	index@(_Z27modularMultiplicationKernelPjPKjS1_ji)
        /*0008*/ 	.word	0x00000010


	//----- nvinfo : EIATTR_FRAME_SIZE
	.align		4
.L_1:
        /*000c*/ 	.byte	0x04, 0x11
        /*000e*/ 	.short	(.L_3 - .L_2)
	.align		4
.L_2:
        /*0010*/ 	.word	index@(_Z27modularMultiplicationKernelPjPKjS1_ji)
        /*0014*/ 	.word	0x00000000


	//----- nvinfo : EIATTR_REGCOUNT
	.align		4
.L_3:
        /*0018*/ 	.byte	0x04, 0x2f
        /*001a*/ 	.short	(.L_5 - .L_4)
	.align		4
.L_4:
        /*001c*/ 	.word	index@(_Z16modularAddKernelPiPKiS1_ii)
        /*0020*/ 	.word	0x0000000e


	//----- nvinfo : EIATTR_FRAME_SIZE
	.align		4
.L_5:
        /*0024*/ 	.byte	0x04, 0x11
        /*0026*/ 	.short	(.L_7 - .L_6)
	.align		4
.L_6:
        /*0028*/ 	.word	index@(_Z16modularAddKernelPiPKiS1_ii)
        /*002c*/ 	.word	0x00000000


	//----- nvinfo : EIATTR_MIN_STACK_SIZE
	.align		4
.L_7:
        /*0030*/ 	.byte	0x04, 0x12
        /*0032*/ 	.short	(.L_9 - .L_8)
	.align		4
.L_8:
        /*0034*/ 	.word	index@(_Z16modularAddKernelPiPKiS1_ii)
        /*0038*/ 	.word	0x00000000


	//----- nvinfo : EIATTR_MIN_STACK_SIZE
	.align		4
.L_9:
        /*003c*/ 	.byte	0x04, 0x12
        /*003e*/ 	.short	(.L_11 - .L_10)
	.align		4
.L_10:
        /*0040*/ 	.word	index@(_Z27modularMultiplicationKernelPjPKjS1_ji)
        /*0044*/ 	.word	0x00000000
.L_11:


//--------------------- .nv.compat                --------------------------
	.section	.nv.compat,"",@"SHT_CUDA_COMPAT_INFO"
	.align	4
        /*0000*/ 	.byte	0x02, 0x09, 0x00, 0x00, 0x02, 0x02, 0x01, 0x00, 0x02, 0x05, 0x05, 0x00, 0x03, 0x07, 0x01, 0x01
        /*0010*/ 	.byte	0x02, 0x03, 0x00, 0x00, 0x02, 0x06, 0x01, 0x00, 0x04, 0x0b, 0x08, 0x00, 0x09, 0x00, 0x00, 0x00
        /*0020*/ 	.byte	0x00, 0x00, 0x00, 0x00


//--------------------- .nv.info._Z16modularAddKernelPiPKiS1_ii --------------------------
	.section	.nv.info._Z16modularAddKernelPiPKiS1_ii,"",@"SHT_CUDA_INFO"
	.sectionflags	@""
	.align	4


	//----- nvinfo : EIATTR_CUDA_API_VERSION
	.align		4
        /*0000*/ 	.byte	0x04, 0x37
        /*0002*/ 	.short	(.L_13 - .L_12)
.L_12:
        /*0004*/ 	.word	0x00000082


	//----- nvinfo : EIATTR_KPARAM_INFO
	.align		4
.L_13:
        /*0008*/ 	.byte	0x04, 0x17
        /*000a*/ 	.short	(.L_15 - .L_14)
.L_14:
        /*000c*/ 	.word	0x00000000
        /*0010*/ 	.short	0x0004
        /*0012*/ 	.short	0x001c
        /*0014*/ 	.byte	0x00, 0xf0, 0x11, 0x00


	//----- nvinfo : EIATTR_KPARAM_INFO
	.align		4
.L_15:
        /*0018*/ 	.byte	0x04, 0x17
        /*001a*/ 	.short	(.L_17 - .L_16)
.L_16:
        /*001c*/ 	.word	0x00000000
        /*0020*/ 	.short	0x0003
        /*0022*/ 	.short	0x0018
        /*0024*/ 	.byte	0x00, 0xf0, 0x11, 0x00


	//----- nvinfo : EIATTR_KPARAM_INFO
	.align		4
.L_17:
        /*0028*/ 	.byte	0x04, 0x17
        /*002a*/ 	.short	(.L_19 - .L_18)
.L_18:
        /*002c*/ 	.word	0x00000000
        /*0030*/ 	.short	0x0002
        /*0032*/ 	.short	0x0010
        /*0034*/ 	.byte	0x00, 0xf5, 0x21, 0x00


	//----- nvinfo : EIATTR_KPARAM_INFO
	.align		4
.L_19:
        /*0038*/ 	.byte	0x04, 0x17
        /*003a*/ 	.short	(.L_21 - .L_20)
.L_20:
        /*003c*/ 	.word	0x00000000
        /*0040*/ 	.short	0x0001
        /*0042*/ 	.short	0x0008
        /*0044*/ 	.byte	0x00, 0xf5, 0x21, 0x00


	//----- nvinfo : EIATTR_KPARAM_INFO
	.align		4
.L_21:
        /*0048*/ 	.byte	0x04, 0x17
        /*004a*/ 	.short	(.L_23 - .L_22)
.L_22:
        /*004c*/ 	.word	0x00000000
        /*0050*/ 	.short	0x0000
        /*0052*/ 	.short	0x0000
        /*0054*/ 	.byte	0x00, 0xf5, 0x21, 0x00


	//----- nvinfo : EIATTR_SPARSE_MMA_MASK
	.align		4
.L_23:
        /*0058*/ 	.byte	0x03, 0x50
        /*005a*/ 	.short	0x0000


	//----- nvinfo : EIATTR_MAXREG_COUNT
	.align		4
        /*005c*/ 	.byte	0x03, 0x1b
        /*005e*/ 	.short	0x00ff


	//----- nvinfo : EIATTR_MERCURY_ISA_VERSION
	.align		4
        /*0060*/ 	.byte	0x03, 0x5f
        /*0062*/ 	.short	0x0101


	//----- nvinfo : EIATTR_VRC_CTA_INIT_COUNT
	.align		4
        /*0064*/ 	.byte	0x02, 0x4a
	.zero		1
	.zero		1


	//----- nvinfo : EIATTR_EXIT_INSTR_OFFSETS
	.align		4
        /*0068*/ 	.byte	0x04, 0x1c
        /*006a*/ 	.short	(.L_25 - .L_24)


	//   ....[0]....
.L_24:
        /*006c*/ 	.word	0x00000140


	//----- nvinfo : EIATTR_CBANK_PARAM_SIZE
	.align		4
.L_25:
        /*0070*/ 	.byte	0x03, 0x19
        /*0072*/ 	.short	0x0020


	//----- nvinfo : EIATTR_PARAM_CBANK
	.align		4
        /*0074*/ 	.byte	0x04, 0x0a
        /*0076*/ 	.short	(.L_27 - .L_26)
	.align		4
.L_26:
        /*0078*/ 	.word	index@(.nv.constant0._Z16modularAddKernelPiPKiS1_ii)
        /*007c*/ 	.short	0x0380
        /*007e*/ 	.short	0x0020


	//----- nvinfo : EIATTR_SW_WAR
	.align		4
.L_27:
        /*0080*/ 	.byte	0x04, 0x36
        /*0082*/ 	.short	(.L_29 - .L_28)
.L_28:
        /*0084*/ 	.word	0x00000008
.L_29:


//--------------------- .nv.info._Z27modularMultiplicationKernelPjPKjS1_ji --------------------------
	.section	.nv.info._Z27modularMultiplicationKernelPjPKjS1_ji,"",@"SHT_CUDA_INFO"
	.sectionflags	@""
	.align	4


	//----- nvinfo : EIATTR_CUDA_API_VERSION
	.align		4
        /*0000*/ 	.byte	0x04, 0x37
        /*0002*/ 	.short	(.L_31 - .L_30)
.L_30:
        /*0004*/ 	.word	0x00000082


	//----- nvinfo : EIATTR_KPARAM_INFO
	.align		4
.L_31:
        /*0008*/ 	.byte	0x04, 0x17
        /*000a*/ 	.short	(.L_33 - .L_32)
.L_32:
        /*000c*/ 	.word	0x00000000
        /*0010*/ 	.short	0x0004
        /*0012*/ 	.short	0x001c
        /*0014*/ 	.byte	0x00, 0xf0, 0x11, 0x00


	//----- nvinfo : EIATTR_KPARAM_INFO
	.align		4
.L_33:
        /*0018*/ 	.byte	0x04, 0x17
        /*001a*/ 	.short	(.L_35 - .L_34)
.L_34:
        /*001c*/ 	.word	0x00000000
        /*0020*/ 	.short	0x0003
        /*0022*/ 	.short	0x0018
        /*0024*/ 	.byte	0x00, 0xf0, 0x11, 0x00


	//----- nvinfo : EIATTR_KPARAM_INFO
	.align		4
.L_35:
        /*0028*/ 	.byte	0x04, 0x17
        /*002a*/ 	.short	(.L_37 - .L_36)
.L_36:
        /*002c*/ 	.word	0x00000000
        /*0030*/ 	.short	0x0002
        /*0032*/ 	.short	0x0010
        /*0034*/ 	.byte	0x00, 0xf5, 0x21, 0x00


	//----- nvinfo : EIATTR_KPARAM_INFO
	.align		4
.L_37:
        /*0038*/ 	.byte	0x04, 0x17
        /*003a*/ 	.short	(.L_39 - .L_38)
.L_38:
        /*003c*/ 	.word	0x00000000
        /*0040*/ 	.short	0x0001
        /*0042*/ 	.short	0x0008
        /*0044*/ 	.byte	0x00, 0xf5, 0x21, 0x00


	//----- nvinfo : EIATTR_KPARAM_INFO
	.align		4
.L_39:
        /*0048*/ 	.byte	0x04, 0x17
        /*004a*/ 	.short	(.L_41 - .L_40)
.L_40:
        /*004c*/ 	.word	0x00000000
        /*0050*/ 	.short	0x0000
        /*0052*/ 	.short	0x0000
        /*0054*/ 	.byte	0x00, 0xf5, 0x21, 0x00


	//----- nvinfo : EIATTR_SPARSE_MMA_MASK
	.align		4
.L_41:
        /*0058*/ 	.byte	0x03, 0x50
        /*005a*/ 	.short	0x0000


	//----- nvinfo : EIATTR_MAXREG_COUNT
	.align		4
        /*005c*/ 	.byte	0x03, 0x1b
        /*005e*/ 	.short	0x00ff


	//----- nvinfo : EIATTR_MERCURY_ISA_VERSION
	.align		4
        /*0060*/ 	.byte	0x03, 0x5f
        /*0062*/ 	.short	0x0101


	//----- nvinfo : EIATTR_VRC_CTA_INIT_COUNT
	.align		4
        /*0064*/ 	.byte	0x02, 0x4a
	.zero		1
	.zero		1


	//----- nvinfo : EIATTR_EXIT_INSTR_OFFSETS
	.align		4
        /*0068*/ 	.byte	0x04, 0x1c
        /*006a*/ 	.short	(.L_43 - .L_42)


	//   ....[0]....
.L_42:
        /*006c*/ 	.word	0x00000070


	//   ....[1]....
        /*0070*/ 	.word	0x00000190


	//----- nvinfo : EIATTR_CBANK_PARAM_SIZE
	.align		4
.L_43:
        /*0074*/ 	.byte	0x03, 0x19
        /*0076*/ 	.short	0x0020


	//----- nvinfo : EIATTR_PARAM_CBANK
	.align		4
        /*0078*/ 	.byte	0x04, 0x0a
        /*007a*/ 	.short	(.L_45 - .L_44)
	.align		4
.L_44:
        /*007c*/ 	.word	index@(.nv.constant0._Z27modularMultiplicationKernelPjPKjS1_ji)
        /*0080*/ 	.short	0x0380
        /*0082*/ 	.short	0x0020


	//----- nvinfo : EIATTR_SW_WAR
	.align		4
.L_45:
        /*0084*/ 	.byte	0x04, 0x36
        /*0086*/ 	.short	(.L_47 - .L_46)
.L_46:
        /*0088*/ 	.word	0x00000008
.L_47:


//--------------------- .nv.callgraph             --------------------------
	.section	.nv.callgraph,"",@"SHT_CUDA_CALLGRAPH"
	.align	4
	.sectionentsize	8
	.align		4
        /*0000*/ 	.word	0x00000000
	.align		4
        /*0004*/ 	.word	0xffffffff
	.align		4
        /*0008*/ 	.word	0x00000000
	.align		4
        /*000c*/ 	.word	0xfffffffe
	.align		4
        /*0010*/ 	.word	0x00000000
	.align		4
        /*0014*/ 	.word	0xfffffffd
	.align		4
        /*0018*/ 	.word	0x00000000
	.align		4
        /*001c*/ 	.word	0xfffffffc


//--------------------- .text._Z16modularAddKernelPiPKiS1_ii --------------------------
	.section	.text._Z16modularAddKernelPiPKiS1_ii,"ax",@progbits
	.align	128
        .global         _Z16modularAddKernelPiPKiS1_ii
        .type           _Z16modularAddKernelPiPKiS1_ii,@function
        .size           _Z16modularAddKernelPiPKiS1_ii,(.L_x_2 - _Z16modularAddKernelPiPKiS1_ii)
        .other          _Z16modularAddKernelPiPKiS1_ii,@"STO_CUDA_ENTRY STV_DEFAULT"
_Z16modularAddKernelPiPKiS1_ii:
.text._Z16modularAddKernelPiPKiS1_ii:
[----:B------:R-:W-:Y:S01]  /*0000*/  LDC R1, c[0x0][0x37c] ;  /* 0x0000df00ff017b82 */ /* 0x000fe20000000800 */
[----:B------:R-:W0:Y:S07]  /*0010*/  S2R R9, SR_TID.X ;  /* 0x0000000000097919 */ /* 0x000e2e0000002100 */
[----:B------:R-:W0:Y:S01]  /*0020*/  S2UR UR6, SR_CTAID.X ;  /* 0x00000000000679c3 */ /* 0x000e220000002500 */
[----:B------:R-:W1:Y:S07]  /*0030*/  LDCU.64 UR4, c[0x0][0x358] ;  /* 0x00006b00ff0477ac */ /* 0x000e6e0008000a00 */
[----:B------:R-:W0:Y:S08]  /*0040*/  LDC R0, c[0x0][0x360] ;  /* 0x0000d800ff007b82 */ /* 0x000e300000000800 */
[----:B------:R-:W2:Y:S08]  /*0050*/  LDC.64 R2, c[0x0][0x388] ;  /* 0x0000e200ff027b82 */ /* 0x000eb00000000a00 */
[----:B------:R-:W3:Y:S01]  /*0060*/  LDC.64 R4, c[0x0][0x390] ;  /* 0x0000e400ff047b82 */ /* 0x000ee20000000a00 */
[----:B0-----:R-:W-:-:S07]  /*0070*/  IMAD R9, R0, UR6, R9 ;  /* 0x0000000600097c24 */ /* 0x001fce000f8e0209 */
[----:B------:R-:W0:Y:S01]  /*0080*/  LDC R11, c[0x0][0x398] ;  /* 0x0000e600ff0b7b82 */ /* 0x000e220000000800 */
[----:B--2---:R-:W-:-:S07]  /*0090*/  IMAD.WIDE R2, R9, 0x4, R2 ;  /* 0x0000000409027825 */ /* 0x004fce00078e0202 */
[----:B------:R-:W2:Y:S01]  /*00a0*/  LDC.64 R6, c[0x0][0x380] ;  /* 0x0000e000ff067b82 */ /* 0x000ea20000000a00 */
[----:B-1----:R-:W4:Y:S01]  /*00b0*/  LDG.E R2, desc[UR4][R2.64] ;  /* 0x0000000402027981 */ /* 0x002f22000c1e1900 */
[----:B---3--:R-:W-:-:S06]  /*00c0*/  IMAD.WIDE R4, R9, 0x4, R4 ;  /* 0x0000000409047825 */ /* 0x008fcc00078e0204 */
[----:B------:R-:W4:Y:S01]  /*00d0*/  LDG.E R5, desc[UR4][R4.64] ;  /* 0x0000000404057981 */ /* 0x000f22000c1e1900 */
[----:B--2---:R-:W-:Y:S01]  /*00e0*/  IMAD.WIDE R6, R9, 0x4, R6 ;  /* 0x0000000409067825 */ /* 0x004fe200078e0206 */
[----:B----4-:R-:W-:-:S04]  /*00f0*/  IADD3 R0, PT, PT, R2, R5, RZ ;  /* 0x0000000502007210 */ /* 0x010fc80007ffe0ff */
[----:B0-----:R-:W-:-:S04]  /*0100*/  ISETP.GT.U32.AND P0, PT, R0, R11, PT ;  /* 0x0000000b0000720c */ /* 0x001fc80003f04070 */
[----:B------:R-:W-:-:S04]  /*0110*/  SEL R11, R11, RZ, P0 ;  /* 0x000000ff0b0b7207 */ /* 0x000fc80000000000 */
[----:B------:R-:W-:-:S05]  /*0120*/  IADD3 R11, PT, PT, R0, -R11, RZ ;  /* 0x8000000b000b7210 */ /* 0x000fca0007ffe0ff */
[----:B------:R-:W-:Y:S01]  /*0130*/  STG.E desc[UR4][R6.64], R11 ;  /* 0x0000000b06007986 */ /* 0x000fe2000c101904 */
[----:B------:R-:W-:Y:S05]  /*0140*/  EXIT ;  /* 0x000000000000794d */ /* 0x000fea0003800000 */
.L_x_0:
[----:B------:R-:W-:-:S00]  /*0150*/  BRA `(.L_x_0) ;  /* 0xfffffffc00fc7947 */ /* 0x000fc0000383ffff */
[----:B------:R-:W-:-:S00]  /*0160*/  NOP ;  /* 0x0000000000007918 */ /* 0x000fc00000000000 */
        /* <DEDUP_REMOVED lines=9> */
.L_x_2:


//--------------------- .text._Z27modularMultiplicationKernelPjPKjS1_ji --------------------------
	.section	.text._Z27modularMultiplicationKernelPjPKjS1_ji,"ax",@progbits
	.align	128
        .global         _Z27modularMultiplicationKernelPjPKjS1_ji
        .type           _Z27modularMultiplicationKernelPjPKjS1_ji,@function
        .size           _Z27modularMultiplicationKernelPjPKjS1_ji,(.L_x_3 - _Z27modularMultiplicationKernelPjPKjS1_ji)
        .other          _Z27modularMultiplicationKernelPjPKjS1_ji,@"STO_CUDA_ENTRY STV_DEFAULT"
_Z27modularMultiplicationKernelPjPKjS1_ji:
.text._Z27modularMultiplicationKernelPjPKjS1_ji:
[----:B------:R-:W-:Y:S01]  /*0000*/  LDC R1, c[0x0][0x37c] ;  /* 0x0000df00ff017b82 */ /* 0x000fe20000000800 */
[----:B------:R-:W0:Y:S07]  /*0010*/  S2R R11, SR_TID.X ;  /* 0x00000000000b7919 */ /* 0x000e2e0000002100 */
[----:B------:R-:W0:Y:S01]  /*0020*/  S2UR UR4, SR_CTAID.X ;  /* 0x00000000000479c3 */ /* 0x000e220000002500 */
[----:B------:R-:W1:Y:S07]  /*0030*/  LDCU UR5, c[0x0][0x39c] ;  /* 0x00007380ff0577ac */ /* 0x000e6e0008000800 */
[----:B------:R-:W0:Y:S02]  /*0040*/  LDC R0, c[0x0][0x360] ;  /* 0x0000d800ff007b82 */ /* 0x000e240000000800 */
[----:B0-----:R-:W-:-:S05]  /*0050*/  IMAD R11, R0, UR4, R11 ;  /* 0x00000004000b7c24 */ /* 0x001fca000f8e020b */
[----:B-1----:R-:W-:-:S13]  /*0060*/  ISETP.GT.AND P0, PT, R11, UR5, PT ;  /* 0x000000050b007c0c */ /* 0x002fda000bf04270 */
[----:B------:R-:W-:Y:S05]  /*0070*/  @P0 EXIT ;  /* 0x000000000000094d */ /* 0x000fea0003800000 */
[----:B------:R-:W0:Y:S01]  /*0080*/  LDC.64 R4, c[0x0][0x390] ;  /* 0x0000e400ff047b82 */ /* 0x000e220000000a00 */
[----:B------:R-:W1:Y:S07]  /*0090*/  LDCU.64 UR4, c[0x0][0x358] ;  /* 0x00006b00ff0477ac */ /* 0x000e6e0008000a00 */
[----:B------:R-:W2:Y:S08]  /*00a0*/  LDC.64 R2, c[0x0][0x388] ;  /* 0x0000e200ff027b82 */ /* 0x000eb00000000a00 */
[----:B------:R-:W3:Y:S01]  /*00b0*/  LDC R13, c[0x0][0x398] ;  /* 0x0000e600ff0d7b82 */ /* 0x000ee20000000800 */
[----:B0-----:R-:W-:-:S07]  /*00c0*/  IMAD.WIDE R4, R11, 0x4, R4 ;  /* 0x000000040b047825 */ /* 0x001fce00078e0204 */
[----:B------:R-:W0:Y:S01]  /*00d0*/  LDC.64 R8, c[0x0][0x380] ;  /* 0x0000e000ff087b82 */ /* 0x000e220000000a00 */
[----:B-1----:R-:W4:Y:S01]  /*00e0*/  LDG.E R4, desc[UR4][R4.64] ;  /* 0x0000000404047981 */ /* 0x002f22000c1e1900 */
[----:B--2---:R-:W-:-:S06]  /*00f0*/  IMAD.WIDE R2, R11, 0x4, R2 ;  /* 0x000000040b027825 */ /* 0x004fcc00078e0202 */
[----:B------:R-:W2:Y:S01]  /*0100*/  LDG.E R2, desc[UR4][R2.64] ;  /* 0x0000000402027981 */ /* 0x000ea2000c1e1900 */
[----:B----4-:R-:W-:-:S05]  /*0110*/  SHF.L.U32 R7, R4, 0x1, RZ ;  /* 0x0000000104077819 */ /* 0x010fca00000006ff */
[----:B--2---:R-:W-:-:S05]  /*0120*/  IMAD.WIDE.U32 R6, R2, R7, RZ ;  /* 0x0000000702067225 */ /* 0x004fca00078e00ff */
[----:B------:R-:W-:-:S04]  /*0130*/  LEA.HI R0, R6, R7, RZ, 0x1f ;  /* 0x0000000706007211 */ /* 0x000fc800078ff8ff */
[----:B---3--:R-:W-:-:S04]  /*0140*/  ISETP.GT.U32.AND P0, PT, R0, R13, PT ;  /* 0x0000000d0000720c */ /* 0x008fc80003f04070 */
[----:B------:R-:W-:Y:S01]  /*0150*/  SEL R13, R13, RZ, P0 ;  /* 0x000000ff0d0d7207 */ /* 0x000fe20000000000 */
[----:B0-----:R-:W-:-:S03]  /*0160*/  IMAD.WIDE R6, R11, 0x4, R8 ;  /* 0x000000040b067825 */ /* 0x001fc600078e0208 */
[----:B------:R-:W-:-:S05]  /*0170*/  IADD3 R13, PT, PT, R0, -R13, RZ ;  /* 0x8000000d000d7210 */ /* 0x000fca0007ffe0ff */
[----:B------:R-:W-:Y:S01]  /*0180*/  STG.E desc[UR4][R6.64], R13 ;  /* 0x0000000d06007986 */ /* 0x000fe2000c101904 */
[----:B------:R-:W-:Y:S05]  /*0190*/  EXIT ;  /* 0x000000000000794d */ /* 0x000fea0003800000 */
.L_x_1:
        /* <DEDUP_REMOVED lines=14> */
.L_x_3:


//--------------------- .nv.shared.reserved.0     --------------------------
	.section	.nv.shared.reserved.0,"aw",@nobits
	.weak		__nv_reservedSMEM_offset_0_alias
	.size		__nv_reservedSMEM_offset_0_alias, 0, 64
	.other		__nv_reservedSMEM_offset_0_alias,@"STO_CUDA_RESERVED_SHARED STV_DEFAULT"
__nv_reservedSMEM_offset_0_alias:
	.zero		0
	.zero		64


//--------------------- .nv.constant0._Z16modularAddKernelPiPKiS1_ii --------------------------
	.section	.nv.constant0._Z16modularAddKernelPiPKiS1_ii,"a",@progbits
	.sectionflags	@""
	.align	4
.nv.constant0._Z16modularAddKernelPiPKiS1_ii:
	.zero		928


//--------------------- .nv.constant0._Z27modularMultiplicationKernelPjPKjS1_ji --------------------------
	.section	.nv.constant0._Z27modularMultiplicationKernelPjPKjS1_ji,"a",@progbits
	.sectionflags	@""
	.align	4
.nv.constant0._Z27modularMultiplicationKernelPjPKjS1_ji:
	.zero		928


//--------------------- SYMBOLS --------------------------

	.type		.nv.reservedSmem.offset0,@object
	.size		.nv.reservedSmem.offset0,0x4
